	.headerflags	@"EF_CUDA_TEXMODE_UNIFIED EF_CUDA_64BIT_ADDRESS EF_CUDA_ACCELERATORS EF_CUDA_SM90 EF_CUDA_VIRTUAL_SM(EF_CUDA_SM90)"
	.elftype	@"ET_EXEC"


//--------------------- .nv.info                  --------------------------
	.section	.nv.info,"",@"SHT_CUDA_INFO"
	.align	4


	//----- nvinfo : EIATTR_REGCOUNT
	.align		4
        /*0000*/ 	.byte	0x04, 0x2f
        /*0002*/ 	.short	(.L_3 - .L_2)
	.align		4
.L_2:
        /*0004*/ 	.word	index@(triton_poi_fused__native_batch_norm_legit_no_training_relu_5)
        /*0008*/ 	.word	0x00000020


	//----- nvinfo : EIATTR_MIN_STACK_SIZE
	.align		4
.L_3:
        /*000c*/ 	.byte	0x04, 0x12
        /*000e*/ 	.short	(.L_5 - .L_4)
	.align		4
.L_4:
        /*0010*/ 	.word	index@(triton_poi_fused__native_batch_norm_legit_no_training_relu_5)
        /*0014*/ 	.word	0x00000000


	//----- nvinfo : EIATTR_FRAME_SIZE
	.align		4
.L_5:
        /*0018*/ 	.byte	0x04, 0x11
        /*001a*/ 	.short	(.L_7 - .L_6)
	.align		4
.L_6:
        /*001c*/ 	.word	index@(triton_poi_fused__native_batch_norm_legit_no_training_relu_5)
        /*0020*/ 	.word	0x00000000


	//----- nvinfo : EIATTR_MIN_STACK_SIZE
	.align		4
.L_7:
        /*0024*/ 	.byte	0x04, 0x12
        /*0026*/ 	.short	(.L_9 - .L_8)
	.align		4
.L_8:
        /*0028*/ 	.word	index@(triton_poi_fused__native_batch_norm_legit_no_training_relu_5)
        /*002c*/ 	.word	0x00000000
.L_9:


//--------------------- .nv.info.triton_poi_fused__native_batch_norm_legit_no_training_relu_5 --------------------------
	.section	.nv.info.triton_poi_fused__native_batch_norm_legit_no_training_relu_5,"",@"SHT_CUDA_INFO"
	.sectionflags	@""
	.align	4


	//----- nvinfo : EIATTR_CUDA_API_VERSION
	.align		4
        /*0000*/ 	.byte	0x04, 0x37
        /*0002*/ 	.short	(.L_11 - .L_10)
.L_10:
        /*0004*/ 	.word	0x0000007c


	//----- nvinfo : EIATTR_KPARAM_INFO
	.align		4
.L_11:
        /*0008*/ 	.byte	0x04, 0x17
        /*000a*/ 	.short	(.L_13 - .L_12)
.L_12:
        /*000c*/ 	.word	0x00000000
        /*0010*/ 	.short	0x0007
        /*0012*/ 	.short	0x0034
        /*0014*/ 	.byte	0x00, 0xf0, 0x11, 0x00


	//----- nvinfo : EIATTR_KPARAM_INFO
	.align		4
.L_13:
        /*0018*/ 	.byte	0x04, 0x17
        /*001a*/ 	.short	(.L_15 - .L_14)
.L_14:
        /*001c*/ 	.word	0x00000000
        /*0020*/ 	.short	0x0006
        /*0022*/ 	.short	0x0030
        /*0024*/ 	.byte	0x00, 0xf0, 0x11, 0x00


	//----- nvinfo : EIATTR_KPARAM_INFO
	.align		4
.L_15:
        /*0028*/ 	.byte	0x04, 0x17
        /*002a*/ 	.short	(.L_17 - .L_16)
.L_16:
        /*002c*/ 	.word	0x00000000
        /*0030*/ 	.short	0x0005
        /*0032*/ 	.short	0x0028
        /*0034*/ 	.byte	0x00, 0xf4, 0x21, 0x00


	//----- nvinfo : EIATTR_KPARAM_INFO
	.align		4
.L_17:
        /*0038*/ 	.byte	0x04, 0x17
        /*003a*/ 	.short	(.L_19 - .L_18)
.L_18:
        /*003c*/ 	.word	0x00000000
        /*0040*/ 	.short	0x0004
        /*0042*/ 	.short	0x0020
        /*0044*/ 	.byte	0x00, 0xf4, 0x21, 0x00


	//----- nvinfo : EIATTR_KPARAM_INFO
	.align		4
.L_19:
        /*0048*/ 	.byte	0x04, 0x17
        /*004a*/ 	.short	(.L_21 - .L_20)
.L_20:
        /*004c*/ 	.word	0x00000000
        /*0050*/ 	.short	0x0003
        /*0052*/ 	.short	0x0018
        /*0054*/ 	.byte	0x00, 0xf4, 0x21, 0x00


	//----- nvinfo : EIATTR_KPARAM_INFO
	.align		4
.L_21:
        /*0058*/ 	.byte	0x04, 0x17
        /*005a*/ 	.short	(.L_23 - .L_22)
.L_22:
        /*005c*/ 	.word	0x00000000
        /*0060*/ 	.short	0x0002
        /*0062*/ 	.short	0x0010
        /*0064*/ 	.byte	0x00, 0xf4, 0x21, 0x00


	//----- nvinfo : EIATTR_KPARAM_INFO
	.align		4
.L_23:
        /*0068*/ 	.byte	0x04, 0x17
        /*006a*/ 	.short	(.L_25 - .L_24)
.L_24:
        /*006c*/ 	.word	0x00000000
        /*0070*/ 	.short	0x0001
        /*0072*/ 	.short	0x0008
        /*0074*/ 	.byte	0x00, 0xf4, 0x21, 0x00


	//----- nvinfo : EIATTR_KPARAM_INFO
	.align		4
.L_25:
        /*0078*/ 	.byte	0x04, 0x17
        /*007a*/ 	.short	(.L_27 - .L_26)
.L_26:
        /*007c*/ 	.word	0x00000000
        /*0080*/ 	.short	0x0000
        /*0082*/ 	.short	0x0000
        /*0084*/ 	.byte	0x00, 0xf4, 0x21, 0x00


	//----- nvinfo : EIATTR_SPARSE_MMA_MASK
	.align		4
.L_27:
        /*0088*/ 	.byte	0x03, 0x50
        /*008a*/ 	.short	0x0000


	//----- nvinfo : EIATTR_MAXREG_COUNT
	.align		4
        /*008c*/ 	.byte	0x03, 0x1b
        /*008e*/ 	.short	0x00ff


	//----- nvinfo : EIATTR_EXIT_INSTR_OFFSETS
	.align		4
        /*0090*/ 	.byte	0x04, 0x1c
        /*0092*/ 	.short	(.L_29 - .L_28)


	//   ....[0]....
.L_28:
        /*0094*/ 	.word	0x00000ed0


	//   ....[1]....
        /*0098*/ 	.word	0x00000f30


	//----- nvinfo : EIATTR_REQNTID
	.align		4
.L_29:
        /*009c*/ 	.byte	0x04, 0x10
        /*009e*/ 	.short	(.L_31 - .L_30)
.L_30:
        /*00a0*/ 	.word	0x00000080
        /*00a4*/ 	.word	0x00000001
        /*00a8*/ 	.word	0x00000001


	//----- nvinfo : EIATTR_CBANK_PARAM_SIZE
	.align		4
.L_31:
        /*00ac*/ 	.byte	0x03, 0x19
        /*00ae*/ 	.short	0x0038


	//----- nvinfo : EIATTR_PARAM_CBANK
	.align		4
        /*00b0*/ 	.byte	0x04, 0x0a
        /*00b2*/ 	.short	(.L_33 - .L_32)
	.align		4
.L_32:
        /*00b4*/ 	.word	index@(.nv.constant0.triton_poi_fused__native_batch_norm_legit_no_training_relu_5)
        /*00b8*/ 	.short	0x0210
        /*00ba*/ 	.short	0x0038


	//----- nvinfo : EIATTR_SW_WAR
	.align		4
.L_33:
        /*00bc*/ 	.byte	0x04, 0x36
        /*00be*/ 	.short	(.L_35 - .L_34)
.L_34:
        /*00c0*/ 	.word	0x00000008
.L_35:


//--------------------- .nv.callgraph             --------------------------
	.section	.nv.callgraph,"",@"SHT_CUDA_CALLGRAPH"
	.align	4
	.sectionentsize	8
	.align		4
        /*0000*/ 	.word	0x00000000
	.align		4
        /*0004*/ 	.word	0xffffffff
	.align		4
        /*0008*/ 	.word	0x00000000
	.align		4
        /*000c*/ 	.word	0xfffffffe
	.align		4
        /*0010*/ 	.word	0x00000000
	.align		4
        /*0014*/ 	.word	0xfffffffd
	.align		4
        /*0018*/ 	.word	0x00000000
	.align		4
        /*001c*/ 	.word	0xfffffffc


//--------------------- .nv.constant4             --------------------------
	.section	.nv.constant4,"a",@progbits
	.align	8
	.align		8
.nv.constant4:
        /*0000*/ 	.dword	_$_str
	.align		8
        /*0008*/ 	.dword	_$_str_$_2


//--------------------- .text.triton_poi_fused__native_batch_norm_legit_no_training_relu_5 --------------------------
	.section	.text.triton_poi_fused__native_batch_norm_legit_no_training_relu_5,"ax",@progbits
	.sectionflags	@"SHF_BARRIERS=1"
	.align	128
        .global         triton_poi_fused__native_batch_norm_legit_no_training_relu_5
        .type           triton_poi_fused__native_batch_norm_legit_no_training_relu_5,@function
        .size           triton_poi_fused__native_batch_norm_legit_no_training_relu_5,(.L_x_1 - triton_poi_fused__native_batch_norm_legit_no_training_relu_5)
        .other          triton_poi_fused__native_batch_norm_legit_no_training_relu_5,@"STO_CUDA_ENTRY STV_DEFAULT"
triton_poi_fused__native_batch_norm_legit_no_training_relu_5:
.text.triton_poi_fused__native_batch_norm_legit_no_training_relu_5:
[----:B------:R-:W0:Y:S01]  /*0000*/  LDC R1, c[0x0][0x28] ;  /* 0x00000a00ff017b82 */ /* 0x000e220000000800 */
[----:B------:R-:W1:Y:S07]  /*0010*/  S2R R3, SR_TID.X ;  /* 0x0000000000037919 */ /* 0x000e6e0000002100 */
[----:B------:R-:W2:Y:S01]  /*0020*/  S2UR UR8, SR_CTAID.X ;  /* 0x00000000000879c3 */ /* 0x000ea20000002500 */
[----:B------:R-:W-:Y:S01]  /*0030*/  ULDC.64 UR6, c[0x0][0x208] ;  /* 0x0000820000067ab9 */ /* 0x000fe20000000a00 */
[----:B------:R-:W-:Y:S01]  /*0040*/  CS2R R16, SRZ ;  /* 0x0000000000107805 */ /* 0x000fe2000001ff00 */
[----:B------:R-:W3:Y:S01]  /*0050*/  S2R R6, SR_CTAID.Y ;  /* 0x0000000000067919 */ /* 0x000ee20000002600 */
[----:B------:R-:W-:-:S04]  /*0060*/  CS2R R18, SRZ ;  /* 0x0000000000127805 */ /* 0x000fc8000001ff00 */
[----:B------:R-:W4:Y:S08]  /*0070*/  LDC.64 R20, c[0x0][0x228] ;  /* 0x00008a00ff147b82 */ /* 0x000f300000000a00 */
[----:B------:R-:W5:Y:S01]  /*0080*/  LDC.64 R22, c[0x0][0x230] ;  /* 0x00008c00ff167b82 */ /* 0x000f620000000a00 */
[----:B--2---:R-:W-:-:S06]  /*0090*/  UISETP.GE.AND UP0, UPT, UR8, 0x3c1, UPT ;  /* 0x000003c10800788c */ /* 0x004fcc000bf06270 */
[----:B------:R-:W-:Y:S01]  /*00a0*/  PLOP3.LUT P0, PT, PT, PT, UP0, 0x80, 0x0 ;  /* 0x000000000000781c */ /* 0x000fe20003f0f008 */
[----:B-1----:R-:W-:Y:S01]  /*00b0*/  IMAD.SHL.U32 R2, R3, 0x4, RZ ;  /* 0x0000000403027824 */ /* 0x002fe200078e00ff */
[----:B------:R-:W-:Y:S01]  /*00c0*/  PLOP3.LUT P1, PT, PT, PT, UP0, 0x80, 0x0 ;  /* 0x000000000000781c */ /* 0x000fe20003f2f008 */
[----:B---3--:R-:W-:-:S03]  /*00d0*/  IMAD.SHL.U32 R0, R6, 0x400, RZ ;  /* 0x0000040006007824 */ /* 0x008fc600078e00ff */
[----:B------:R-:W-:Y:S02]  /*00e0*/  LOP3.LUT R5, R2, 0x1fc, RZ, 0xc0, !PT ;  /* 0x000001fc02057812 */ /* 0x000fe400078ec0ff */
[----:B------:R-:W-:Y:S02]  /*00f0*/  SHF.R.S32.HI R8, RZ, 0x15, R6 ;  /* 0x00000015ff087819 */ /* 0x000fe40000011406 */
[----:B------:R-:W-:Y:S02]  /*0100*/  LOP3.LUT R7, R0, R5, RZ, 0xfc, !PT ;  /* 0x0000000500077212 */ /* 0x000fe400078efcff */
[----:B------:R-:W1:Y:S02]  /*0110*/  LDC.64 R4, c[0x0][0x210] ;  /* 0x00008400ff047b82 */ /* 0x000e640000000a00 */
[----:B------:R-:W-:-:S04]  /*0120*/  SHF.R.S32.HI R2, RZ, 0x1f, R7 ;  /* 0x0000001fff027819 */ /* 0x000fc80000011407 */
[-C--:B------:R-:W-:Y:S02]  /*0130*/  LEA.HI R6, R2, R7.reuse, RZ, 0x8 ;  /* 0x0000000702067211 */ /* 0x080fe400078f40ff */
[----:B------:R-:W-:Y:S02]  /*0140*/  SGXT R2, R8, 0x1 ;  /* 0x000000010802781a */ /* 0x000fe40000000200 */
[----:B------:R-:W2:Y:S01]  /*0150*/  LDC.64 R8, c[0x0][0x218] ;  /* 0x00008600ff087b82 */ /* 0x000ea20000000a00 */
[----:B------:R-:W-:Y:S02]  /*0160*/  LOP3.LUT R24, R6, 0xffffff00, RZ, 0xc0, !PT ;  /* 0xffffff0006187812 */ /* 0x000fe400078ec0ff */
[----:B------:R-:W-:Y:S02]  /*0170*/  LEA.HI R10, R2, R7, RZ, 0x8 ;  /* 0x00000007020a7211 */ /* 0x000fe400078f40ff */
[----:B------:R-:W-:Y:S01]  /*0180*/  SHF.R.S32.HI R6, RZ, 0x8, R6 ;  /* 0x00000008ff067819 */ /* 0x000fe20000011406 */
[----:B------:R-:W-:Y:S01]  /*0190*/  IMAD.IADD R24, R7, 0x1, -R24 ;  /* 0x0000000107187824 */ /* 0x000fe200078e0a18 */
[----:B------:R-:W-:Y:S01]  /*01a0*/  IADD3 R10, R10, 0x200, RZ ;  /* 0x000002000a0a7810 */ /* 0x000fe20007ffe0ff */
[----:B------:R-:W-:-:S03]  /*01b0*/  IMAD.U32 R7, RZ, RZ, UR8 ;  /* 0x00000008ff077e24 */ /* 0x000fc6000f8e00ff */
[----:B------:R-:W-:Y:S01]  /*01c0*/  SHF.R.S32.HI R10, RZ, 0x8, R10 ;  /* 0x00000008ff0a7819 */ /* 0x000fe2000001140a */
[----:B------:R-:W-:-:S04]  /*01d0*/  IMAD R7, R7, 0x100, R24 ;  /* 0x0000010007077824 */ /* 0x000fc800078e0218 */
[--C-:B------:R-:W-:Y:S02]  /*01e0*/  IMAD R27, R6, 0x3c100, R7.reuse ;  /* 0x0003c100061b7824 */ /* 0x100fe400078e0207 */
[----:B------:R-:W-:Y:S01]  /*01f0*/  IMAD R29, R10, 0x3c100, R7 ;  /* 0x0003c1000a1d7824 */ /* 0x000fe200078e0207 */
[----:B------:R-:W-:Y:S01]  /*0200*/  CS2R R6, SRZ ;  /* 0x0000000000067805 */ /* 0x000fe2000001ff00 */
[----:B-1----:R-:W-:-:S04]  /*0210*/  IMAD.WIDE R26, R27, 0x4, R4 ;  /* 0x000000041b1a7825 */ /* 0x002fc800078e0204 */
[C---:B--2---:R-:W-:Y:S01]  /*0220*/  IMAD.WIDE R12, R24.reuse, 0x4, R8 ;  /* 0x00000004180c7825 */ /* 0x044fe200078e0208 */
[----:B------:R-:W2:Y:S01]  /*0230*/  @!P0 LDG.E.EL.128 R16, desc[UR6][R26.64] ;  /* 0x000000061a108981 */ /* 0x000ea2000c2e1d00 */
[----:B------:R-:W1:Y:S02]  /*0240*/  LDC.64 R8, c[0x0][0x220] ;  /* 0x00008800ff087b82 */ /* 0x000e640000000a00 */
[----:B------:R-:W-:Y:S01]  /*0250*/  IMAD.WIDE R28, R29, 0x4, R4 ;  /* 0x000000041d1c7825 */ /* 0x000fe200078e0204 */
[----:B------:R-:W-:Y:S01]  /*0260*/  CS2R R4, SRZ ;  /* 0x0000000000047805 */ /* 0x000fe2000001ff00 */
[----:B------:R-:W2:Y:S05]  /*0270*/  LDG.E.EL.128 R12, desc[UR6][R12.64] ;  /* 0x000000060c0c7981 */ /* 0x000eaa000c2e1d00 */
[----:B------:R-:W3:Y:S01]  /*0280*/  @!P1 LDG.E.EL.128 R4, desc[UR6][R28.64] ;  /* 0x000000061c049981 */ /* 0x000ee2000c2e1d00 */
[----:B-1----:R-:W-:-:S06]  /*0290*/  IMAD.WIDE R8, R24, 0x4, R8 ;  /* 0x0000000418087825 */ /* 0x002fcc00078e0208 */
[----:B------:R-:W3:Y:S01]  /*02a0*/  LDG.E.EL.128 R8, desc[UR6][R8.64] ;  /* 0x0000000608087981 */ /* 0x000ee2000c2e1d00 */
[----:B----4-:R-:W-:-:S04]  /*02b0*/  IMAD.WIDE R20, R24, 0x4, R20 ;  /* 0x0000000418147825 */ /* 0x010fc800078e0214 */
[----:B-----5:R-:W-:Y:S02]  /*02c0*/  IMAD.WIDE R24, R24, 0x4, R22 ;  /* 0x0000000418187825 */ /* 0x020fe400078e0216 */
[----:B------:R-:W4:Y:S04]  /*02d0*/  LDG.E.EL.128 R20, desc[UR6][R20.64] ;  /* 0x0000000614147981 */ /* 0x000f28000c2e1d00 */
[----:B------:R-:W4:Y:S01]  /*02e0*/  LDG.E.EL.128 R24, desc[UR6][R24.64] ;  /* 0x0000000618187981 */ /* 0x000f22000c2e1d00 */
[----:B------:R-:W1:Y:S01]  /*02f0*/  S2UR UR5, SR_CgaCtaId ;  /* 0x00000000000579c3 */ /* 0x000e620000008800 */
[----:B------:R-:W-:Y:S02]  /*0300*/  UMOV UR4, 0x400 ;  /* 0x0000040000047882 */ /* 0x000fe40000000000 */
[----:B-1----:R-:W-:Y:S01]  /*0310*/  UPRMT UR4, UR5, 0x654, UR4 ;  /* 0x0000065405047896 */ /* 0x002fe20008000004 */
[C---:B--2---:R-:W-:Y:S01]  /*0320*/  FADD R16, -R12.reuse, R16 ;  /* 0x000000100c107221 */ /* 0x044fe20000000100 */
[----:B---3--:R-:W-:Y:S01]  /*0330*/  FADD R4, -R12, R4 ;  /* 0x000000040c047221 */ /* 0x008fe20000000100 */
[----:B------:R-:W-:Y:S01]  /*0340*/  FADD R28, R9, 9.9999997473787516356e-06 ;  /* 0x3727c5ac091c7421 */ /* 0x000fe20000000000 */
[----:B------:R-:W-:-:S03]  /*0350*/  FADD R9, R10, 9.9999997473787516356e-06 ;  /* 0x3727c5ac0a097421 */ /* 0x000fc60000000000 */
[----:B------:R-:W1:Y:S08]  /*0360*/  MUFU.SQRT R12, R28 ;  /* 0x0000001c000c7308 */ /* 0x000e700000002000 */
[----:B------:R-:W2:Y:S01]  /*0370*/  MUFU.SQRT R9, R9 ;  /* 0x0000000900097308 */ /* 0x000ea20000002000 */
[----:B------:R-:W-:-:S07]  /*0380*/  FADD R8, R8, 9.9999997473787516356e-06 ;  /* 0x3727c5ac08087421 */ /* 0x000fce0000000000 */
[----:B------:R-:W3:Y:S01]  /*0390*/  MUFU.SQRT R10, R8 ;  /* 0x00000008000a7308 */ /* 0x000ee20000002000 */
[C---:B-1----:R-:W-:Y:S02]  /*03a0*/  FSETP.GT.AND P1, PT, R12.reuse, 8.50705917302346158658e+37, PT ;  /* 0x7e8000000c00780b */ /* 0x042fe40003f24000 */
[C---:B--2---:R-:W-:Y:S02]  /*03b0*/  FSETP.GT.AND P2, PT, R9.reuse, 8.50705917302346158658e+37, PT ;  /* 0x7e8000000900780b */ /* 0x044fe40003f44000 */
[----:B------:R-:W-:Y:S02]  /*03c0*/  FSETP.GEU.AND P5, PT, R9, 1.175494350822287508e-38, PT ;  /* 0x008000000900780b */ /* 0x000fe40003fae000 */
[----:B------:R-:W-:-:S07]  /*03d0*/  FSETP.GEU.AND P4, PT, R12, 1.175494350822287508e-38, PT ;  /* 0x008000000c00780b */ /* 0x000fce0003f8e000 */
[----:B------:R-:W-:Y:S01]  /*03e0*/  @P1 FMUL R12, R12, 0.25 ;  /* 0x3e8000000c0c1820 */ /* 0x000fe20000400000 */
[C---:B---3--:R-:W-:Y:S01]  /*03f0*/  FSETP.GT.AND P0, PT, R10.reuse, 8.50705917302346158658e+37, PT ;  /* 0x7e8000000a00780b */ /* 0x048fe20003f04000 */
[----:B------:R-:W-:Y:S01]  /*0400*/  @P2 FMUL R9, R9, 0.25 ;  /* 0x3e80000009092820 */ /* 0x000fe20000400000 */
[----:B------:R-:W-:-:S03]  /*0410*/  FSETP.GEU.AND P3, PT, R10, 1.175494350822287508e-38, PT ;  /* 0x008000000a00780b */ /* 0x000fc60003f6e000 */
[----:B------:R-:W-:Y:S01]  /*0420*/  @!P5 FMUL R9, R9, 16777216 ;  /* 0x4b8000000909d820 */ /* 0x000fe20000400000 */
[----:B------:R-:W-:Y:S01]  /*0430*/  @!P4 FMUL R12, R12, 16777216 ;  /* 0x4b8000000c0cc820 */ /* 0x000fe20000400000 */
[C---:B------:R-:W-:Y:S01]  /*0440*/  FADD R17, -R13.reuse, R17 ;  /* 0x000000110d117221 */ /* 0x040fe20000000100 */
[C---:B------:R-:W-:Y:S01]  /*0450*/  FADD R18, -R14.reuse, R18 ;  /* 0x000000120e127221 */ /* 0x040fe20000000100 */
[----:B------:R-:W-:Y:S01]  /*0460*/  FADD R6, -R14, R6 ;  /* 0x000000060e067221 */ /* 0x000fe20000000100 */
[----:B------:R-:W-:Y:S01]  /*0470*/  FADD R13, -R13, R5 ;  /* 0x000000050d0d7221 */ /* 0x000fe20000000100 */
[----:B------:R-:W1:Y:S01]  /*0480*/  MUFU.RCP R14, R12 ;  /* 0x0000000c000e7308 */ /* 0x000e620000001000 */
[----:B------:R-:W-:Y:S02]  /*0490*/  IMAD.MOV.U32 R5, RZ, RZ, 0x3e800000 ;  /* 0x3e800000ff057424 */ /* 0x000fe400078e00ff */
[----:B------:R-:W-:-:S05]  /*04a0*/  @P0 FMUL R10, R10, 0.25 ;  /* 0x3e8000000a0a0820 */ /* 0x000fca0000400000 */
[----:B------:R-:W2:Y:S01]  /*04b0*/  MUFU.RCP R9, R9 ;  /* 0x0000000900097308 */ /* 0x000ea20000001000 */
[C---:B------:R-:W-:Y:S01]  /*04c0*/  FSEL R29, R5.reuse, 1, P1 ;  /* 0x3f800000051d7808 */ /* 0x040fe20000800000 */
[----:B------:R-:W-:Y:S01]  /*04d0*/  @!P3 FMUL R10, R10, 16777216 ;  /* 0x4b8000000a0ab820 */ /* 0x000fe20000400000 */
[----:B------:R-:W-:-:S03]  /*04e0*/  FSEL R8, R5, 1, P2 ;  /* 0x3f80000005087808 */ /* 0x000fc60001000000 */
[----:B------:R-:W-:Y:S02]  /*04f0*/  @!P4 FMUL R29, R29, 16777216 ;  /* 0x4b8000001d1dc820 */ /* 0x000fe40000400000 */
[----:B------:R-:W3:Y:S01]  /*0500*/  MUFU.RCP R28, R10 ;  /* 0x0000000a001c7308 */ /* 0x000ee20000001000 */
[----:B------:R-:W-:Y:S01]  /*0510*/  @!P5 FMUL R8, R8, 16777216 ;  /* 0x4b8000000808d820 */ /* 0x000fe20000400000 */
[----:B-1----:R-:W-:-:S03]  /*0520*/  FMUL R14, R14, R29 ;  /* 0x0000001d0e0e7220 */ /* 0x002fc60000400000 */
[----:B--2---:R-:W-:Y:S01]  /*0530*/  FMUL R29, R9, R8 ;  /* 0x00000008091d7220 */ /* 0x004fe20000400000 */
[----:B------:R-:W-:Y:S01]  /*0540*/  FSEL R8, R5, 1, P0 ;  /* 0x3f80000005087808 */ /* 0x000fe20000000000 */
[----:B------:R-:W-:-:S04]  /*0550*/  FADD R11, R11, 9.9999997473787516356e-06 ;  /* 0x3727c5ac0b0b7421 */ /* 0x000fc80000000000 */
[----:B------:R-:W-:-:S04]  /*0560*/  @!P3 FMUL R8, R8, 16777216 ;  /* 0x4b8000000808b820 */ /* 0x000fc80000400000 */
[----:B---3--:R-:W-:Y:S02]  /*0570*/  FMUL R28, R28, R8 ;  /* 0x000000081c1c7220 */ /* 0x008fe40000400000 */
[----:B------:R1:W2:Y:S01]  /*0580*/  MUFU.SQRT R8, R11 ;  /* 0x0000000b00087308 */ /* 0x0002a20000002000 */
[----:B------:R-:W-:Y:S01]  /*0590*/  LOP3.LUT R9, R3, 0x7f, RZ, 0xc0, !PT ;  /* 0x0000007f03097812 */ /* 0x000fe200078ec0ff */
[C---:B------:R-:W-:Y:S01]  /*05a0*/  FMUL R12, R14.reuse, R13 ;  /* 0x0000000d0e0c7220 */ /* 0x040fe20000400000 */
[----:B------:R-:W-:Y:S01]  /*05b0*/  FMUL R14, R14, R17 ;  /* 0x000000110e0e7220 */ /* 0x000fe20000400000 */
[C---:B------:R-:W-:Y:S01]  /*05c0*/  FMUL R13, R29.reuse, R6 ;  /* 0x000000061d0d7220 */ /* 0x040fe20000400000 */
[----:B------:R-:W-:Y:S01]  /*05d0*/  FMUL R17, R29, R18 ;  /* 0x000000121d117220 */ /* 0x000fe20000400000 */
[----:B------:R-:W-:Y:S01]  /*05e0*/  LOP3.LUT R29, R0, 0x100, R9, 0xfe, !PT ;  /* 0x00000100001d7812 */ /* 0x000fe200078efe09 */
[C-C-:B----4-:R-:W-:Y:S01]  /*05f0*/  FFMA R6, R21.reuse, R14, R25.reuse ;  /* 0x0000000e15067223 */ /* 0x150fe20000000019 */
[C---:B-1----:R-:W-:Y:S01]  /*0600*/  FMUL R11, R28.reuse, R4 ;  /* 0x000000041c0b7220 */ /* 0x042fe20000400000 */
[----:B------:R-:W-:Y:S01]  /*0610*/  FMUL R4, R28, R16 ;  /* 0x000000101c047220 */ /* 0x000fe20000400000 */
[----:B------:R-:W-:Y:S01]  /*0620*/  FFMA R21, R21, R12, R25 ;  /* 0x0000000c15157223 */ /* 0x000fe20000000019 */
[----:B------:R-:W-:-:S02]  /*0630*/  LEA.HI R14, R2, R29, RZ, 0x8 ;  /* 0x0000001d020e7211 */ /* 0x000fc400078f40ff */
[----:B------:R-:W-:Y:S01]  /*0640*/  LOP3.LUT R12, R0, 0x80, R9, 0xfe, !PT ;  /* 0x00000080000c7812 */ /* 0x000fe200078efe09 */
[C-C-:B------:R-:W-:Y:S01]  /*0650*/  FFMA R4, R20.reuse, R4, R24.reuse ;  /* 0x0000000414047223 */ /* 0x140fe20000000018 */
[----:B------:R-:W-:Y:S01]  /*0660*/  FFMA R20, R20, R11, R24 ;  /* 0x0000000b14147223 */ /* 0x000fe20000000018 */
[----:B--2---:R-:W-:Y:S02]  /*0670*/  FSETP.GT.AND P0, PT, R8, 8.50705917302346158658e+37, PT ;  /* 0x7e8000000800780b */ /* 0x004fe40003f04000 */
[----:B------:R-:W-:Y:S02]  /*0680*/  LOP3.LUT R11, R0, 0x7f, R3, 0xf8, !PT ;  /* 0x0000007f000b7812 */ /* 0x000fe400078ef803 */
[----:B------:R-:W-:Y:S02]  /*0690*/  LOP3.LUT R10, R14, 0xffffff00, RZ, 0xc0, !PT ;  /* 0xffffff000e0a7812 */ /* 0x000fe400078ec0ff */
[----:B------:R-:W-:Y:S02]  /*06a0*/  LEA.HI R3, R2, R12, RZ, 0x8 ;  /* 0x0000000c02037211 */ /* 0x000fe400078f40ff */
[----:B------:R-:W-:Y:S01]  /*06b0*/  FSETP.GEU.AND P1, PT, R8, 1.175494350822287508e-38, PT ;  /* 0x008000000800780b */ /* 0x000fe20003f2e000 */
[----:B------:R-:W-:Y:S01]  /*06c0*/  IMAD.IADD R10, R29, 0x1, -R10 ;  /* 0x000000011d0a7824 */ /* 0x000fe200078e0a0a */
[----:B------:R-:W-:Y:S01]  /*06d0*/  LOP3.LUT R16, R3, 0xfffffd00, RZ, 0xc0, !PT ;  /* 0xfffffd0003107812 */ /* 0x000fe200078ec0ff */
[----:B------:R-:W-:-:S03]  /*06e0*/  IMAD.MOV.U32 R29, RZ, RZ, 0x3c1 ;  /* 0x000003c1ff1d7424 */ /* 0x000fc600078e00ff */
[----:B------:R-:W-:Y:S01]  /*06f0*/  IADD3 R12, R12, -R16, RZ ;  /* 0x800000100c0c7210 */ /* 0x000fe20007ffe0ff */
[----:B------:R-:W-:Y:S02]  /*0700*/  IMAD R16, R10, R29, UR8 ;  /* 0x000000080a107e24 */ /* 0x000fe4000f8e021d */
[----:B------:R-:W-:Y:S01]  /*0710*/  FFMA R10, R22, R17, R26 ;  /* 0x00000011160a7223 */ /* 0x000fe2000000001a */
[----:B------:R-:W-:Y:S01]  /*0720*/  @P0 FMUL R8, R8, 0.25 ;  /* 0x3e80000008080820 */ /* 0x000fe20000400000 */
[----:B------:R-:W1:Y:S01]  /*0730*/  S2R R17, SR_TID.X ;  /* 0x0000000000117919 */ /* 0x000e620000002100 */
[----:B------:R-:W-:Y:S02]  /*0740*/  LOP3.LUT R25, R0, 0x180, R9, 0xfe, !PT ;  /* 0x0000018000197812 */ /* 0x000fe400078efe09 */
[----:B------:R-:W-:Y:S02]  /*0750*/  @!P1 FMUL R8, R8, 16777216 ;  /* 0x4b80000008089820 */ /* 0x000fe40000400000 */
[----:B------:R-:W-:-:S02]  /*0760*/  LEA.HI R0, R2, R25, RZ, 0x8 ;  /* 0x0000001902007211 */ /* 0x000fc400078f40ff */
[----:B------:R-:W2:Y:S02]  /*0770*/  MUFU.RCP R18, R8 ;  /* 0x0000000800127308 */ /* 0x000ea40000001000 */
[----:B------:R-:W-:Y:S02]  /*0780*/  LOP3.LUT R24, R0, 0xffffff00, RZ, 0xc0, !PT ;  /* 0xffffff0000187812 */ /* 0x000fe400078ec0ff */
[----:B------:R-:W-:Y:S02]  /*0790*/  SHF.R.S32.HI R29, RZ, 0x8, R14 ;  /* 0x00000008ff1d7819 */ /* 0x000fe4000001140e */
[----:B------:R-:W-:Y:S01]  /*07a0*/  FSEL R14, R5, 1, P0 ;  /* 0x3f800000050e7808 */ /* 0x000fe20000000000 */
[----:B------:R-:W-:Y:S01]  /*07b0*/  IMAD.IADD R24, R25, 0x1, -R24 ;  /* 0x0000000119187824 */ /* 0x000fe200078e0a18 */
[----:B------:R-:W-:Y:S01]  /*07c0*/  HFMA2.MMA R25, -RZ, RZ, 0, 5.7280063629150390625e-05 ;  /* 0x000003c1ff197435 */ /* 0x000fe200000001ff */
[----:B------:R-:W-:Y:S02]  /*07d0*/  FFMA R22, R22, R13, R26 ;  /* 0x0000000d16167223 */ /* 0x000fe4000000001a */
[----:B------:R-:W-:Y:S01]  /*07e0*/  @!P1 FMUL R14, R14, 16777216 ;  /* 0x4b8000000e0e9820 */ /* 0x000fe20000400000 */
[----:B------:R-:W-:-:S02]  /*07f0*/  IMAD.MOV.U32 R13, RZ, RZ, 0x3c1 ;  /* 0x000003c1ff0d7424 */ /* 0x000fc400078e00ff */
[C---:B------:R-:W-:Y:S01]  /*0800*/  FADD R7, -R15.reuse, R7 ;  /* 0x000000070f077221 */ /* 0x040fe20000000100 */
[----:B------:R-:W-:Y:S01]  /*0810*/  FADD R19, -R15, R19 ;  /* 0x000000130f137221 */ /* 0x000fe20000000100 */
[----:B--2---:R-:W-:Y:S01]  /*0820*/  FMUL R18, R18, R14 ;  /* 0x0000000e12127220 */ /* 0x004fe20000400000 */
[----:B------:R-:W-:Y:S01]  /*0830*/  IMAD R12, R12, R13, UR8 ;  /* 0x000000080c0c7e24 */ /* 0x000fe2000f8e020d */
[----:B------:R-:W-:Y:S01]  /*0840*/  LEA.HI R14, R2, R11, RZ, 0x8 ;  /* 0x0000000b020e7211 */ /* 0x000fe200078f40ff */
[----:B------:R-:W-:Y:S01]  /*0850*/  IMAD R13, R24, R25, UR8 ;  /* 0x00000008180d7e24 */ /* 0x000fe2000f8e0219 */
[----:B------:R-:W-:Y:S01]  /*0860*/  LOP3.LUT R25, R11, 0x280, RZ, 0xfc, !PT ;  /* 0x000002800b197812 */ /* 0x000fe200078efcff */
[C---:B------:R-:W-:Y:S01]  /*0870*/  FMUL R26, R18.reuse, R7 ;  /* 0x00000007121a7220 */ /* 0x040fe20000400000 */
[----:B------:R-:W-:Y:S01]  /*0880*/  FMUL R18, R18, R19 ;  /* 0x0000001312127220 */ /* 0x000fe20000400000 */
[----:B------:R-:W-:Y:S01]  /*0890*/  LOP3.LUT R24, R14, 0xfffffd00, RZ, 0xc0, !PT ;  /* 0xfffffd000e187812 */ /* 0x000fe200078ec0ff */
[----:B------:R-:W-:Y:S01]  /*08a0*/  IMAD R5, R29, 0x1e0800, R16 ;  /* 0x001e08001d057824 */ /* 0x000fe200078e0210 */
[----:B------:R-:W-:Y:S01]  /*08b0*/  LEA.HI R8, R2, R25, RZ, 0x8 ;  /* 0x0000001902087211 */ /* 0x000fe200078f40ff */
[----:B------:R-:W-:Y:S01]  /*08c0*/  FFMA R18, R23, R18, R27 ;  /* 0x0000001217127223 */ /* 0x000fe2000000001b */
[----:B-1----:R-:W-:-:S02]  /*08d0*/  SHF.L.U32 R7, R17, 0x2, RZ ;  /* 0x0000000211077819 */ /* 0x002fc400000006ff */
[C---:B------:R-:W-:Y:S01]  /*08e0*/  LOP3.LUT R29, R11.reuse, 0x380, RZ, 0xfc, !PT ;  /* 0x000003800b1d7812 */ /* 0x040fe200078efcff */
[----:B------:R-:W-:Y:S01]  /*08f0*/  IMAD.IADD R11, R11, 0x1, -R24 ;  /* 0x000000010b0b7824 */ /* 0x000fe200078e0a18 */
[----:B------:R-:W-:Y:S01]  /*0900*/  LOP3.LUT R16, R8, 0xffffff00, RZ, 0xc0, !PT ;  /* 0xffffff0008107812 */ /* 0x000fe200078ec0ff */
[----:B------:R-:W-:Y:S01]  /*0910*/  IMAD.MOV.U32 R24, RZ, RZ, 0x3c1 ;  /* 0x000003c1ff187424 */ /* 0x000fe200078e00ff */
[----:B------:R-:W-:Y:S02]  /*0920*/  LOP3.LUT R7, R7, 0x1fc, RZ, 0xc0, !PT ;  /* 0x000001fc07077812 */ /* 0x000fe400078ec0ff */
[----:B------:R-:W-:Y:S02]  /*0930*/  FSETP.GEU.AND P3, PT, R4, RZ, PT ;  /* 0x000000ff0400720b */ /* 0x000fe40003f6e000 */
[----:B------:R-:W-:Y:S02]  /*0940*/  FSETP.GEU.AND P2, PT, R6, RZ, PT ;  /* 0x000000ff0600720b */ /* 0x000fe40003f4e000 */
[----:B------:R-:W-:-:S02]  /*0950*/  FSETP.GEU.AND P1, PT, R10, RZ, PT ;  /* 0x000000ff0a00720b */ /* 0x000fc40003f2e000 */
[----:B------:R-:W-:Y:S01]  /*0960*/  FSETP.GEU.AND P0, PT, R18, RZ, PT ;  /* 0x000000ff1200720b */ /* 0x000fe20003f0e000 */
[----:B------:R-:W-:Y:S01]  /*0970*/  IMAD R11, R11, R24, UR8 ;  /* 0x000000080b0b7e24 */ /* 0x000fe2000f8e0218 */
[----:B------:R-:W-:Y:S01]  /*0980*/  LEA R24, R7, UR4, 0x3 ;  /* 0x0000000407187c11 */ /* 0x000fe2000f8e18ff */
[----:B------:R-:W-:Y:S02]  /*0990*/  IMAD.IADD R15, R25, 0x1, -R16 ;  /* 0x00000001190f7824 */ /* 0x000fe400078e0a10 */
[----:B------:R-:W-:Y:S01]  /*09a0*/  FFMA R23, R23, R26, R27 ;  /* 0x0000001a17177223 */ /* 0x000fe2000000001b */
[----:B------:R-:W-:Y:S02]  /*09b0*/  FSEL R7, R4, RZ, P3 ;  /* 0x000000ff04077208 */ /* 0x000fe40001800000 */
[----:B------:R-:W-:Y:S02]  /*09c0*/  FSEL R19, R6, RZ, P2 ;  /* 0x000000ff06137208 */ /* 0x000fe40001000000 */
[----:B------:R-:W-:-:S02]  /*09d0*/  FSEL R25, R10, RZ, P1 ;  /* 0x000000ff0a197208 */ /* 0x000fc40000800000 */
[----:B------:R-:W-:Y:S01]  /*09e0*/  FSEL R27, R18, RZ, P0 ;  /* 0x000000ff121b7208 */ /* 0x000fe20000000000 */
[----:B------:R1:W-:Y:S04]  /*09f0*/  STS [R24], R7 ;  /* 0x0000000718007388 */ /* 0x0003e80000000800 */
[----:B------:R-:W-:Y:S04]  /*0a00*/  STS [R24+0x8], R19 ;  /* 0x0000081318007388 */ /* 0x000fe80000000800 */
[----:B------:R-:W-:Y:S01]  /*0a10*/  STS [R24+0x10], R25 ;  /* 0x0000101918007388 */ /* 0x000fe20000000800 */
[----:B------:R-:W-:Y:S01]  /*0a20*/  LOP3.LUT R4, R17, 0x7f, RZ, 0xc0, !PT ;  /* 0x0000007f11047812 */ /* 0x000fe200078ec0ff */
[----:B-1----:R-:W1:Y:S02]  /*0a30*/  LDC.64 R6, c[0x0][0x238] ;  /* 0x00008e00ff067b82 */ /* 0x002e640000000a00 */
[----:B------:R2:W-:Y:S01]  /*0a40*/  STS [R24+0x18], R27 ;  /* 0x0000181b18007388 */ /* 0x0005e20000000800 */
[----:B------:R-:W-:-:S02]  /*0a50*/  LOP3.LUT R26, R9, 0x100, RZ, 0xfc, !PT ;  /* 0x00000100091a7812 */ /* 0x000fc400078efcff */
[C---:B------:R-:W-:Y:S02]  /*0a60*/  LOP3.LUT R17, R9.reuse, 0x80, RZ, 0xfc, !PT ;  /* 0x0000008009117812 */ /* 0x040fe400078efcff */
[----:B------:R-:W-:Y:S02]  /*0a70*/  LOP3.LUT R4, R4, 0x180, RZ, 0xfc, !PT ;  /* 0x0000018004047812 */ /* 0x000fe400078efcff */
[----:B------:R-:W-:Y:S02]  /*0a80*/  LEA R18, R9, UR4, 0x3 ;  /* 0x0000000409127c11 */ /* 0x000fe4000f8e18ff */
[----:B------:R-:W-:Y:S01]  /*0a90*/  LEA R26, R26, UR4, 0x3 ;  /* 0x000000041a1a7c11 */ /* 0x000fe2000f8e18ff */
[----:B------:R-:W-:Y:S01]  /*0aa0*/  BAR.SYNC.DEFER_BLOCKING 0x0 ;  /* 0x0000000000007b1d */ /* 0x000fe20000010000 */
[----:B------:R-:W-:Y:S02]  /*0ab0*/  LEA R17, R17, UR4, 0x3 ;  /* 0x0000000411117c11 */ /* 0x000fe4000f8e18ff */
[----:B------:R-:W-:-:S02]  /*0ac0*/  LEA R4, R4, UR4, 0x3 ;  /* 0x0000000404047c11 */ /* 0x000fc4000f8e18ff */
[----:B------:R-:W-:-:S04]  /*0ad0*/  FSETP.GEU.AND P0, PT, R23, RZ, PT ;  /* 0x000000ff1700720b */ /* 0x000fc80003f0e000 */
[----:B------:R-:W-:Y:S02]  /*0ae0*/  FSEL R28, R23, RZ, P0 ;  /* 0x000000ff171c7208 */ /* 0x000fe40000000000 */
[----:B------:R-:W-:Y:S01]  /*0af0*/  LEA.HI R2, R2, R29, RZ, 0x8 ;  /* 0x0000001d02027211 */ /* 0x000fe200078f40ff */
[----:B------:R-:W3:Y:S04]  /*0b00*/  LDS R23, [R18] ;  /* 0x0000000012177984 */ /* 0x000ee80000000800 */
[----:B------:R-:W4:Y:S04]  /*0b10*/  LDS R19, [R17] ;  /* 0x0000000011137984 */ /* 0x000f280000000800 */
[----:B------:R-:W5:Y:S04]  /*0b20*/  LDS R10, [R26] ;  /* 0x000000001a0a7984 */ /* 0x000f680000000800 */
[----:B------:R-:W3:Y:S01]  /*0b30*/  LDS R9, [R4] ;  /* 0x0000000004097984 */ /* 0x000ee20000000800 */
[----:B------:R-:W-:Y:S01]  /*0b40*/  BAR.SYNC.DEFER_BLOCKING 0x0 ;  /* 0x0000000000007b1d */ /* 0x000fe20000010000 */
[----:B------:R-:W-:-:S02]  /*0b50*/  LOP3.LUT R16, R2, 0xffffff00, RZ, 0xc0, !PT ;  /* 0xffffff0002107812 */ /* 0x000fc400078ec0ff */
[----:B------:R-:W-:Y:S02]  /*0b60*/  FSETP.GEU.AND P1, PT, R22, RZ, PT ;  /* 0x000000ff1600720b */ /* 0x000fe40003f2e000 */
[----:B------:R-:W-:Y:S02]  /*0b70*/  FSETP.GEU.AND P2, PT, R21, RZ, PT ;  /* 0x000000ff1500720b */ /* 0x000fe40003f4e000 */
[----:B------:R-:W-:Y:S01]  /*0b80*/  FSETP.GEU.AND P3, PT, R20, RZ, PT ;  /* 0x000000ff1400720b */ /* 0x000fe20003f6e000 */
[----:B------:R-:W-:Y:S01]  /*0b90*/  IMAD.IADD R16, R29, 0x1, -R16 ;  /* 0x000000011d107824 */ /* 0x000fe200078e0a10 */
[----:B------:R-:W-:Y:S02]  /*0ba0*/  FSEL R29, R22, RZ, P1 ;  /* 0x000000ff161d7208 */ /* 0x000fe40000800000 */
[----:B--2---:R-:W-:Y:S02]  /*0bb0*/  FSEL R27, R21, RZ, P2 ;  /* 0x000000ff151b7208 */ /* 0x004fe40001000000 */
[----:B------:R-:W-:-:S05]  /*0bc0*/  FSEL R25, R20, RZ, P3 ;  /* 0x000000ff14197208 */ /* 0x000fca0001800000 */
[----:B------:R2:W-:Y:S04]  /*0bd0*/  STS [R24], R25 ;  /* 0x0000001918007388 */ /* 0x0005e80000000800 */
[----:B------:R-:W-:Y:S04]  /*0be0*/  STS [R24+0x8], R27 ;  /* 0x0000081b18007388 */ /* 0x000fe80000000800 */
[----:B------:R1:W-:Y:S04]  /*0bf0*/  STS [R24+0x10], R29 ;  /* 0x0000101d18007388 */ /* 0x0003e80000000800 */
[----:B------:R3:W-:Y:S01]  /*0c00*/  STS [R24+0x18], R28 ;  /* 0x0000181c18007388 */ /* 0x0007e20000000800 */
[----:B------:R-:W-:Y:S01]  /*0c10*/  BAR.SYNC.DEFER_BLOCKING 0x0 ;  /* 0x0000000000007b1d */ /* 0x000fe20000010000 */
[----:B------:R-:W-:-:S02]  /*0c20*/  SHF.R.S32.HI R21, RZ, 0x8, R3 ;  /* 0x00000008ff157819 */ /* 0x000fc40000011403 */
[----:B------:R-:W-:-:S03]  /*0c30*/  SHF.R.S32.HI R0, RZ, 0x8, R0 ;  /* 0x00000008ff007819 */ /* 0x000fc60000011400 */
[----:B------:R-:W-:Y:S01]  /*0c40*/  IMAD R21, R21, 0x1e0800, R12 ;  /* 0x001e080015157824 */ /* 0x000fe200078e020c */
[----:B------:R-:W-:Y:S01]  /*0c50*/  IADD3 R12, R14, 0x200, RZ ;  /* 0x000002000e0c7810 */ /* 0x000fe20007ffe0ff */
[----:B--2---:R-:W-:Y:S02]  /*0c60*/  IMAD R25, R0, 0x1e0800, R13 ;  /* 0x001e080000197824 */ /* 0x004fe400078e020d */
[----:B------:R-:W-:Y:S01]  /*0c70*/  VIADD R0, R14, 0x300 ;  /* 0x000003000e007836 */ /* 0x000fe20000000000 */
[----:B------:R-:W2:Y:S04]  /*0c80*/  LDS R18, [R18] ;  /* 0x0000000012127984 */ /* 0x000ea80000000800 */
[----:B------:R-:W2:Y:S04]  /*0c90*/  LDS R17, [R17] ;  /* 0x0000000011117984 */ /* 0x000ea80000000800 */
[----:B------:R2:W2:Y:S01]  /*0ca0*/  LDS R3, [R26] ;  /* 0x000000001a037984 */ /* 0x0004a20000000800 */
[----:B------:R-:W-:-:S02]  /*0cb0*/  SHF.R.S32.HI R14, RZ, 0x8, R14 ;  /* 0x00000008ff0e7819 */ /* 0x000fc4000001140e */
[----:B------:R-:W-:Y:S02]  /*0cc0*/  PLOP3.LUT P5, PT, PT, PT, UP0, 0x80, 0x0 ;  /* 0x000000000000781c */ /* 0x000fe40003faf008 */
[----:B------:R-:W-:Y:S01]  /*0cd0*/  SHF.R.S32.HI R12, RZ, 0x8, R12 ;  /* 0x00000008ff0c7819 */ /* 0x000fe2000001140c */
[--C-:B------:R-:W-:Y:S01]  /*0ce0*/  IMAD R13, R14, 0x1e0800, R11.reuse ;  /* 0x001e08000e0d7824 */ /* 0x100fe200078e020b */
[----:B------:R-:W-:Y:S01]  /*0cf0*/  PLOP3.LUT P6, PT, PT, PT, UP0, 0x80, 0x0 ;  /* 0x000000000000781c */ /* 0x000fe20003fcf008 */
[----:B------:R-:W-:Y:S02]  /*0d00*/  IMAD.MOV.U32 R20, RZ, RZ, 0x3c1 ;  /* 0x000003c1ff147424 */ /* 0x000fe400078e00ff */
[----:B01----:R-:W-:Y:S01]  /*0d10*/  IMAD R29, R12, 0x1e0800, R11 ;  /* 0x001e08000c1d7824 */ /* 0x003fe200078e020b */
[----:B------:R-:W-:Y:S01]  /*0d20*/  PLOP3.LUT P4, PT, PT, PT, UP0, 0x80, 0x0 ;  /* 0x000000000000781c */ /* 0x000fe20003f8f008 */
[----:B------:R-:W-:Y:S01]  /*0d30*/  IMAD.WIDE R12, R13, 0x4, R6 ;  /* 0x000000040d0c7825 */ /* 0x000fe200078e0206 */
[----:B------:R-:W-:-:S02]  /*0d40*/  SHF.R.S32.HI R8, RZ, 0x8, R8 ;  /* 0x00000008ff087819 */ /* 0x000fc40000011408 */
[----:B------:R-:W-:Y:S01]  /*0d50*/  PLOP3.LUT P3, PT, PT, PT, UP0, 0x80, 0x0 ;  /* 0x000000000000781c */ /* 0x000fe20003f6f008 */
[----:B------:R-:W-:Y:S01]  /*0d60*/  IMAD.MOV.U32 R27, RZ, RZ, 0x3c1 ;  /* 0x000003c1ff1b7424 */ /* 0x000fe200078e00ff */
[----:B------:R-:W-:Y:S01]  /*0d70*/  PLOP3.LUT P2, PT, PT, PT, UP0, 0x80, 0x0 ;  /* 0x000000000000781c */ /* 0x000fe20003f4f008 */
[----:B------:R-:W-:Y:S01]  /*0d80*/  IMAD R15, R15, R20, UR8 ;  /* 0x000000080f0f7e24 */ /* 0x000fe2000f8e0214 */
[----:B------:R-:W-:Y:S01]  /*0d90*/  SHF.R.S32.HI R0, RZ, 0x8, R0 ;  /* 0x00000008ff007819 */ /* 0x000fe20000011400 */
[----:B---3--:R0:W-:Y:S01]  /*0da0*/  @!P5 STG.E desc[UR6][R12.64], R23 ;  /* 0x000000170c00d986 */ /* 0x0081e2000c101906 */
[----:B------:R-:W-:Y:S01]  /*0db0*/  PLOP3.LUT P1, PT, PT, PT, UP0, 0x80, 0x0 ;  /* 0x000000000000781c */ /* 0x000fe20003f2f008 */
[----:B------:R-:W-:Y:S01]  /*0dc0*/  IMAD R16, R16, R27, UR8 ;  /* 0x0000000810107e24 */ /* 0x000fe2000f8e021b */
[----:B------:R-:W-:Y:S01]  /*0dd0*/  PLOP3.LUT P0, PT, PT, PT, UP0, 0x80, 0x0 ;  /* 0x000000000000781c */ /* 0x000fe20003f0f008 */
[----:B------:R-:W-:Y:S01]  /*0de0*/  IMAD R27, R8, 0x1e0800, R15 ;  /* 0x001e0800081b7824 */ /* 0x000fe200078e020f */
[----:B------:R-:W-:Y:S01]  /*0df0*/  PLOP3.LUT P5, PT, PT, PT, UP0, 0x40, 0x0 ;  /* 0x000000000000781c */ /* 0x000fe20003fae808 */
[----:B------:R-:W-:-:S04]  /*0e00*/  IMAD.WIDE R14, R21, 0x4, R6 ;  /* 0x00000004150e7825 */ /* 0x000fc800078e0206 */
[----:B------:R-:W-:Y:S02]  /*0e10*/  IMAD R11, R0, 0x1e0800, R11 ;  /* 0x001e0800000b7824 */ /* 0x000fe400078e020b */
[--C-:B------:R-:W-:Y:S01]  /*0e20*/  IMAD.WIDE R20, R5, 0x4, R6.reuse ;  /* 0x0000000405147825 */ /* 0x100fe200078e0206 */
[----:B----4-:R1:W-:Y:S03]  /*0e30*/  @!P6 STG.E desc[UR6][R14.64], R19 ;  /* 0x000000130e00e986 */ /* 0x0103e6000c101906 */
[--C-:B------:R-:W-:Y:S01]  /*0e40*/  IMAD.WIDE R24, R25, 0x4, R6.reuse ;  /* 0x0000000419187825 */ /* 0x100fe200078e0206 */
[----:B-----5:R1:W-:Y:S03]  /*0e50*/  @!P4 STG.E desc[UR6][R20.64], R10 ;  /* 0x0000000a1400c986 */ /* 0x0203e6000c101906 */
[--C-:B------:R-:W-:Y:S01]  /*0e60*/  IMAD.WIDE R28, R29, 0x4, R6.reuse ;  /* 0x000000041d1c7825 */ /* 0x100fe200078e0206 */
[----:B------:R1:W-:Y:S03]  /*0e70*/  @!P3 STG.E desc[UR6][R24.64], R9 ;  /* 0x000000091800b986 */ /* 0x0003e6000c101906 */
[--C-:B--2---:R-:W-:Y:S01]  /*0e80*/  IMAD.WIDE R26, R27, 0x4, R6.reuse ;  /* 0x000000041b1a7825 */ /* 0x104fe200078e0206 */
[----:B------:R1:W-:Y:S03]  /*0e90*/  @!P2 STG.E desc[UR6][R28.64], R18 ;  /* 0x000000121c00a986 */ /* 0x0003e6000c101906 */
[----:B0-----:R-:W-:Y:S01]  /*0ea0*/  IMAD.WIDE R12, R11, 0x4, R6 ;  /* 0x000000040b0c7825 */ /* 0x001fe200078e0206 */
[----:B------:R1:W-:Y:S04]  /*0eb0*/  @!P1 STG.E desc[UR6][R26.64], R17 ;  /* 0x000000111a009986 */ /* 0x0003e8000c101906 */
[----:B------:R1:W-:Y:S01]  /*0ec0*/  @!P0 STG.E desc[UR6][R12.64], R3 ;  /* 0x000000030c008986 */ /* 0x0003e2000c101906 */
[----:B------:R-:W-:Y:S05]  /*0ed0*/  @!P5 EXIT ;  /* 0x000000000000d94d */ /* 0x000fea0003800000 */
[----:B------:R-:W0:Y:S01]  /*0ee0*/  LDS R5, [R4] ;  /* 0x0000000004057984 */ /* 0x000e220000000800 */
[----:B-1----:R-:W-:-:S05]  /*0ef0*/  SHF.R.S32.HI R3, RZ, 0x8, R2 ;  /* 0x00000008ff037819 */ /* 0x002fca0000011402 */
[----:B------:R-:W-:-:S04]  /*0f00*/  IMAD R3, R3, 0x1e0800, R16 ;  /* 0x001e080003037824 */ /* 0x000fc800078e0210 */
[----:B------:R-:W-:-:S05]  /*0f10*/  IMAD.WIDE R6, R3, 0x4, R6 ;  /* 0x0000000403067825 */ /* 0x000fca00078e0206 */
[----:B0-----:R-:W-:Y:S01]  /*0f20*/  STG.E desc[UR6][R6.64], R5 ;  /* 0x0000000506007986 */ /* 0x001fe2000c101906 */
[----:B------:R-:W-:Y:S05]  /*0f30*/  EXIT ;  /* 0x000000000000794d */ /* 0x000fea0003800000 */
.L_x_0:
[----:B------:R-:W-:-:S00]  /*0f40*/  BRA `(.L_x_0) ;  /* 0xfffffffc00fc7947 */ /* 0x000fc0000383ffff */
[----:B------:R-:W-:-:S00]  /*0f50*/  NOP ;  /* 0x0000000000007918 */ /* 0x000fc00000000000 */
        /* <DEDUP_REMOVED lines=10> */
.L_x_1:


//--------------------- .nv.global.init           --------------------------
	.section	.nv.global.init,"aw",@progbits
.nv.global.init:
	.type		_$_str,@object
	.size		_$_str,(_$_str_$_2 - _$_str)
_$_str:
        /*0000*/ 	.byte	0x5f, 0x5f, 0x43, 0x55, 0x44, 0x41, 0x5f, 0x46, 0x54, 0x5a, 0x00
	.type		_$_str_$_2,@object
	.size		_$_str_$_2,(.L_1 - _$_str_$_2)
_$_str_$_2:
        /*000b*/ 	.byte	0x5f, 0x5f, 0x43, 0x55, 0x44, 0x41, 0x5f, 0x50, 0x52, 0x45, 0x43, 0x5f, 0x53, 0x51, 0x52, 0x54
        /*001b*/ 	.byte	0x00
.L_1:


//--------------------- .nv.shared.triton_poi_fused__native_batch_norm_legit_no_training_relu_5 --------------------------
	.section	.nv.shared.triton_poi_fused__native_batch_norm_legit_no_training_relu_5,"aw",@nobits
	.sectionflags	@""
	.align	16
	.zero		1024


//--------------------- .nv.constant0.triton_poi_fused__native_batch_norm_legit_no_training_relu_5 --------------------------
	.section	.nv.constant0.triton_poi_fused__native_batch_norm_legit_no_training_relu_5,"a",@progbits
	.sectionflags	@""
	.align	4
.nv.constant0.triton_poi_fused__native_batch_norm_legit_no_training_relu_5:
	.zero		584
